//
// Generated by NVIDIA NVVM Compiler
//
// Compiler Build ID: CL-36424714
// Cuda compilation tools, release 13.0, V13.0.88
// Based on NVVM 20.0.0
//

.version 9.0
.target sm_100
.address_size 64

	// .globl	_Z14stencil_kernelPfS_j
// _ZZ14stencil_kernelPfS_jE8inCurr_s has been demoted

.visible .entry _Z14stencil_kernelPfS_j(
	.param .u64 .ptr .align 1 _Z14stencil_kernelPfS_j_param_0,
	.param .u64 .ptr .align 1 _Z14stencil_kernelPfS_j_param_1,
	.param .u32 _Z14stencil_kernelPfS_j_param_2
)
{
	.reg .pred 	%p<113>;
	.reg .b32 	%r<107>;
	.reg .b32 	%f<88>;
	.reg .b64 	%rd<33>;
	// demoted variable
	.shared .align 4 .b8 _ZZ14stencil_kernelPfS_jE8inCurr_s[256];
	ld.param.u64 	%rd3, [_Z14stencil_kernelPfS_j_param_0];
	ld.param.u64 	%rd4, [_Z14stencil_kernelPfS_j_param_1];
	ld.param.u32 	%r18, [_Z14stencil_kernelPfS_j_param_2];
	cvta.to.global.u64 	%rd1, %rd4;
	cvta.to.global.u64 	%rd2, %rd3;
	mov.u32 	%r19, %ctaid.z;
	mul.lo.s32 	%r2, %r19, 6;
	mov.u32 	%r20, %ctaid.y;
	mov.u32 	%r3, %tid.y;
	mad.lo.s32 	%r21, %r20, 6, %r3;
	add.s32 	%r5, %r21, -1;
	setp.eq.s32 	%p2, %r21, 0;
	mov.u32 	%r22, %ctaid.x;
	mov.u32 	%r6, %tid.x;
	mad.lo.s32 	%r23, %r22, 6, %r6;
	add.s32 	%r7, %r23, -1;
	setp.eq.s32 	%p3, %r19, 0;
	add.s32 	%r8, %r2, -1;
	setp.ge.u32 	%p4, %r8, %r18;
	or.pred  	%p5, %p3, %p2;
	or.pred  	%p6, %p5, %p4;
	setp.ge.u32 	%p7, %r5, %r18;
	or.pred  	%p8, %p6, %p7;
	setp.lt.s32 	%p9, %r7, 0;
	or.pred  	%p10, %p9, %p8;
	setp.ge.u32 	%p11, %r7, %r18;
	or.pred  	%p12, %p11, %p10;
	@%p12 bra 	$L__BB0_2;
	mad.lo.s32 	%r24, %r18, %r8, %r5;
	mad.lo.s32 	%r25, %r24, %r18, %r7;
	mul.wide.u32 	%rd5, %r25, 4;
	add.s64 	%rd6, %rd2, %rd5;
	ld.global.f32 	%f80, [%rd6];
$L__BB0_2:
	setp.ge.u32 	%p13, %r7, %r18;
	setp.lt.s32 	%p14, %r7, 0;
	setp.eq.s32 	%p15, %r21, 0;
	max.u32 	%r26, %r2, %r5;
	setp.ge.u32 	%p16, %r26, %r18;
	or.pred  	%p17, %p16, %p15;
	or.pred  	%p18, %p14, %p17;
	shl.b32 	%r27, %r3, 5;
	mov.u32 	%r28, _ZZ14stencil_kernelPfS_jE8inCurr_s;
	add.s32 	%r29, %r28, %r27;
	shl.b32 	%r30, %r6, 2;
	add.s32 	%r9, %r29, %r30;
	or.pred  	%p19, %p13, %p18;
	@%p19 bra 	$L__BB0_4;
	mad.lo.s32 	%r31, %r18, %r2, %r5;
	mad.lo.s32 	%r32, %r31, %r18, %r7;
	mul.wide.u32 	%rd7, %r32, 4;
	add.s64 	%rd8, %rd2, %rd7;
	ld.global.f32 	%f81, [%rd8];
	st.shared.f32 	[%r9], %f81;
$L__BB0_4:
	setp.lt.s32 	%p20, %r7, 0;
	setp.eq.s32 	%p21, %r21, 0;
	add.s32 	%r10, %r18, -1;
	add.s32 	%r33, %r3, -7;
	add.s32 	%r34, %r6, -7;
	min.u32 	%r35, %r33, %r34;
	setp.lt.u32 	%p1, %r35, -6;
	add.s32 	%r11, %r2, 1;
	max.u32 	%r36, %r11, %r5;
	max.u32 	%r37, %r36, %r7;
	setp.ge.u32 	%p22, %r37, %r18;
	or.pred  	%p23, %p22, %p21;
	or.pred  	%p24, %p23, %p20;
	@%p24 bra 	$L__BB0_6;
	mad.lo.s32 	%r38, %r11, %r18, %r5;
	mad.lo.s32 	%r39, %r38, %r18, %r7;
	mul.wide.u32 	%rd9, %r39, 4;
	add.s64 	%rd10, %rd2, %rd9;
	ld.global.f32 	%f82, [%rd10];
$L__BB0_6:
	setp.lt.u32 	%p25, %r5, %r10;
	setp.gt.u32 	%p26, %r21, 1;
	setp.ne.s32 	%p27, %r19, 0;
	bar.sync 	0;
	setp.lt.u32 	%p28, %r2, %r10;
	and.pred  	%p29, %p27, %p28;
	and.pred  	%p30, %p26, %p29;
	and.pred  	%p31, %p30, %p25;
	setp.gt.s32 	%p32, %r7, 0;
	setp.lt.u32 	%p33, %r7, %r10;
	and.pred  	%p34, %p32, %p33;
	and.pred  	%p35, %p31, %p34;
	not.pred 	%p36, %p35;
	or.pred  	%p37, %p36, %p1;
	@%p37 bra 	$L__BB0_8;
	ld.shared.f32 	%f20, [%r9+-4];
	add.f32 	%f21, %f81, %f20;
	ld.shared.f32 	%f22, [%r9+4];
	add.f32 	%f23, %f21, %f22;
	ld.shared.f32 	%f24, [%r9+32];
	add.f32 	%f25, %f23, %f24;
	ld.shared.f32 	%f26, [%r9+-32];
	add.f32 	%f27, %f25, %f26;
	add.f32 	%f28, %f80, %f27;
	add.f32 	%f29, %f82, %f28;
	mad.lo.s32 	%r40, %r2, %r18, %r5;
	mad.lo.s32 	%r41, %r40, %r18, %r7;
	mul.wide.u32 	%rd11, %r41, 4;
	add.s64 	%rd12, %rd1, %rd11;
	st.global.f32 	[%rd12], %f29;
$L__BB0_8:
	setp.lt.s32 	%p38, %r7, 0;
	setp.eq.s32 	%p39, %r21, 0;
	bar.sync 	0;
	st.shared.f32 	[%r9], %f82;
	add.s32 	%r12, %r2, 2;
	max.u32 	%r42, %r12, %r5;
	max.u32 	%r43, %r42, %r7;
	setp.ge.u32 	%p40, %r43, %r18;
	or.pred  	%p41, %p40, %p39;
	or.pred  	%p42, %p41, %p38;
	mov.f32 	%f83, %f82;
	@%p42 bra 	$L__BB0_10;
	mad.lo.s32 	%r44, %r12, %r18, %r5;
	mad.lo.s32 	%r45, %r44, %r18, %r7;
	mul.wide.u32 	%rd13, %r45, 4;
	add.s64 	%rd14, %rd2, %rd13;
	ld.global.f32 	%f83, [%rd14];
$L__BB0_10:
	setp.gt.u32 	%p43, %r21, 1;
	bar.sync 	0;
	setp.lt.u32 	%p44, %r36, %r10;
	and.pred  	%p45, %p44, %p43;
	setp.gt.s32 	%p46, %r7, 0;
	setp.lt.u32 	%p47, %r7, %r10;
	and.pred  	%p48, %p46, %p47;
	and.pred  	%p49, %p45, %p48;
	not.pred 	%p50, %p49;
	setp.lt.u32 	%p51, %r35, -6;
	or.pred  	%p52, %p50, %p51;
	@%p52 bra 	$L__BB0_12;
	ld.shared.f32 	%f30, [%r9+-4];
	add.f32 	%f31, %f82, %f30;
	ld.shared.f32 	%f32, [%r9+4];
	add.f32 	%f33, %f31, %f32;
	ld.shared.f32 	%f34, [%r9+32];
	add.f32 	%f35, %f33, %f34;
	ld.shared.f32 	%f36, [%r9+-32];
	add.f32 	%f37, %f35, %f36;
	add.f32 	%f38, %f81, %f37;
	add.f32 	%f39, %f83, %f38;
	mad.lo.s32 	%r53, %r11, %r18, %r5;
	mad.lo.s32 	%r54, %r53, %r18, %r7;
	mul.wide.u32 	%rd15, %r54, 4;
	add.s64 	%rd16, %rd1, %rd15;
	st.global.f32 	[%rd16], %f39;
$L__BB0_12:
	setp.lt.s32 	%p53, %r7, 0;
	setp.eq.s32 	%p54, %r21, 0;
	bar.sync 	0;
	st.shared.f32 	[%r9], %f83;
	add.s32 	%r13, %r2, 3;
	max.u32 	%r55, %r13, %r5;
	max.u32 	%r56, %r55, %r7;
	setp.ge.u32 	%p55, %r56, %r18;
	or.pred  	%p56, %p55, %p54;
	or.pred  	%p57, %p56, %p53;
	mov.f32 	%f84, %f83;
	@%p57 bra 	$L__BB0_14;
	mad.lo.s32 	%r57, %r13, %r18, %r5;
	mad.lo.s32 	%r58, %r57, %r18, %r7;
	mul.wide.u32 	%rd17, %r58, 4;
	add.s64 	%rd18, %rd2, %rd17;
	ld.global.f32 	%f84, [%rd18];
$L__BB0_14:
	setp.gt.u32 	%p58, %r21, 1;
	bar.sync 	0;
	setp.lt.u32 	%p59, %r42, %r10;
	and.pred  	%p60, %p59, %p58;
	setp.gt.s32 	%p61, %r7, 0;
	setp.lt.u32 	%p62, %r7, %r10;
	and.pred  	%p63, %p61, %p62;
	and.pred  	%p64, %p60, %p63;
	not.pred 	%p65, %p64;
	setp.lt.u32 	%p66, %r35, -6;
	or.pred  	%p67, %p65, %p66;
	@%p67 bra 	$L__BB0_16;
	ld.shared.f32 	%f40, [%r9+-4];
	add.f32 	%f41, %f83, %f40;
	ld.shared.f32 	%f42, [%r9+4];
	add.f32 	%f43, %f41, %f42;
	ld.shared.f32 	%f44, [%r9+32];
	add.f32 	%f45, %f43, %f44;
	ld.shared.f32 	%f46, [%r9+-32];
	add.f32 	%f47, %f45, %f46;
	add.f32 	%f48, %f82, %f47;
	add.f32 	%f49, %f84, %f48;
	mad.lo.s32 	%r66, %r12, %r18, %r5;
	mad.lo.s32 	%r67, %r66, %r18, %r7;
	mul.wide.u32 	%rd19, %r67, 4;
	add.s64 	%rd20, %rd1, %rd19;
	st.global.f32 	[%rd20], %f49;
$L__BB0_16:
	setp.lt.s32 	%p68, %r7, 0;
	setp.eq.s32 	%p69, %r21, 0;
	bar.sync 	0;
	st.shared.f32 	[%r9], %f84;
	add.s32 	%r14, %r2, 4;
	max.u32 	%r68, %r14, %r5;
	max.u32 	%r69, %r68, %r7;
	setp.ge.u32 	%p70, %r69, %r18;
	or.pred  	%p71, %p70, %p69;
	or.pred  	%p72, %p71, %p68;
	mov.f32 	%f85, %f84;
	@%p72 bra 	$L__BB0_18;
	mad.lo.s32 	%r70, %r14, %r18, %r5;
	mad.lo.s32 	%r71, %r70, %r18, %r7;
	mul.wide.u32 	%rd21, %r71, 4;
	add.s64 	%rd22, %rd2, %rd21;
	ld.global.f32 	%f85, [%rd22];
$L__BB0_18:
	setp.gt.u32 	%p73, %r21, 1;
	bar.sync 	0;
	setp.lt.u32 	%p74, %r55, %r10;
	and.pred  	%p75, %p74, %p73;
	setp.gt.s32 	%p76, %r7, 0;
	setp.lt.u32 	%p77, %r7, %r10;
	and.pred  	%p78, %p76, %p77;
	and.pred  	%p79, %p75, %p78;
	not.pred 	%p80, %p79;
	setp.lt.u32 	%p81, %r35, -6;
	or.pred  	%p82, %p80, %p81;
	@%p82 bra 	$L__BB0_20;
	ld.shared.f32 	%f50, [%r9+-4];
	add.f32 	%f51, %f84, %f50;
	ld.shared.f32 	%f52, [%r9+4];
	add.f32 	%f53, %f51, %f52;
	ld.shared.f32 	%f54, [%r9+32];
	add.f32 	%f55, %f53, %f54;
	ld.shared.f32 	%f56, [%r9+-32];
	add.f32 	%f57, %f55, %f56;
	add.f32 	%f58, %f83, %f57;
	add.f32 	%f59, %f85, %f58;
	mad.lo.s32 	%r79, %r13, %r18, %r5;
	mad.lo.s32 	%r80, %r79, %r18, %r7;
	mul.wide.u32 	%rd23, %r80, 4;
	add.s64 	%rd24, %rd1, %rd23;
	st.global.f32 	[%rd24], %f59;
$L__BB0_20:
	setp.lt.s32 	%p83, %r7, 0;
	setp.eq.s32 	%p84, %r21, 0;
	bar.sync 	0;
	st.shared.f32 	[%r9], %f85;
	add.s32 	%r15, %r2, 5;
	max.u32 	%r81, %r15, %r5;
	max.u32 	%r82, %r81, %r7;
	setp.ge.u32 	%p85, %r82, %r18;
	or.pred  	%p86, %p85, %p84;
	or.pred  	%p87, %p86, %p83;
	mov.f32 	%f86, %f85;
	@%p87 bra 	$L__BB0_22;
	mad.lo.s32 	%r83, %r15, %r18, %r5;
	mad.lo.s32 	%r84, %r83, %r18, %r7;
	mul.wide.u32 	%rd25, %r84, 4;
	add.s64 	%rd26, %rd2, %rd25;
	ld.global.f32 	%f86, [%rd26];
$L__BB0_22:
	setp.gt.u32 	%p88, %r21, 1;
	bar.sync 	0;
	setp.lt.u32 	%p89, %r68, %r10;
	and.pred  	%p90, %p89, %p88;
	setp.gt.s32 	%p91, %r7, 0;
	setp.lt.u32 	%p92, %r7, %r10;
	and.pred  	%p93, %p91, %p92;
	and.pred  	%p94, %p90, %p93;
	not.pred 	%p95, %p94;
	setp.lt.u32 	%p96, %r35, -6;
	or.pred  	%p97, %p95, %p96;
	@%p97 bra 	$L__BB0_24;
	ld.shared.f32 	%f60, [%r9+-4];
	add.f32 	%f61, %f85, %f60;
	ld.shared.f32 	%f62, [%r9+4];
	add.f32 	%f63, %f61, %f62;
	ld.shared.f32 	%f64, [%r9+32];
	add.f32 	%f65, %f63, %f64;
	ld.shared.f32 	%f66, [%r9+-32];
	add.f32 	%f67, %f65, %f66;
	add.f32 	%f68, %f84, %f67;
	add.f32 	%f69, %f86, %f68;
	mad.lo.s32 	%r92, %r14, %r18, %r5;
	mad.lo.s32 	%r93, %r92, %r18, %r7;
	mul.wide.u32 	%rd27, %r93, 4;
	add.s64 	%rd28, %rd1, %rd27;
	st.global.f32 	[%rd28], %f69;
$L__BB0_24:
	setp.lt.s32 	%p98, %r7, 0;
	setp.eq.s32 	%p99, %r21, 0;
	bar.sync 	0;
	st.shared.f32 	[%r9], %f86;
	add.s32 	%r16, %r2, 6;
	max.u32 	%r94, %r16, %r5;
	max.u32 	%r95, %r94, %r7;
	setp.ge.u32 	%p100, %r95, %r18;
	or.pred  	%p101, %p100, %p99;
	or.pred  	%p102, %p101, %p98;
	mov.f32 	%f87, %f86;
	@%p102 bra 	$L__BB0_26;
	mad.lo.s32 	%r96, %r16, %r18, %r5;
	mad.lo.s32 	%r97, %r96, %r18, %r7;
	mul.wide.u32 	%rd29, %r97, 4;
	add.s64 	%rd30, %rd2, %rd29;
	ld.global.f32 	%f87, [%rd30];
$L__BB0_26:
	setp.gt.u32 	%p103, %r21, 1;
	bar.sync 	0;
	setp.lt.u32 	%p104, %r81, %r10;
	and.pred  	%p105, %p104, %p103;
	setp.gt.s32 	%p106, %r7, 0;
	setp.lt.u32 	%p107, %r7, %r10;
	and.pred  	%p108, %p106, %p107;
	and.pred  	%p109, %p105, %p108;
	not.pred 	%p110, %p109;
	setp.lt.u32 	%p111, %r35, -6;
	or.pred  	%p112, %p110, %p111;
	@%p112 bra 	$L__BB0_28;
	ld.shared.f32 	%f70, [%r9+-4];
	add.f32 	%f71, %f86, %f70;
	ld.shared.f32 	%f72, [%r9+4];
	add.f32 	%f73, %f71, %f72;
	ld.shared.f32 	%f74, [%r9+32];
	add.f32 	%f75, %f73, %f74;
	ld.shared.f32 	%f76, [%r9+-32];
	add.f32 	%f77, %f75, %f76;
	add.f32 	%f78, %f85, %f77;
	add.f32 	%f79, %f87, %f78;
	mad.lo.s32 	%r105, %r15, %r18, %r5;
	mad.lo.s32 	%r106, %r105, %r18, %r7;
	mul.wide.u32 	%rd31, %r106, 4;
	add.s64 	%rd32, %rd1, %rd31;
	st.global.f32 	[%rd32], %f79;
$L__BB0_28:
	bar.sync 	0;
	st.shared.f32 	[%r9], %f87;
	ret;

}


// ===== COMPILED SASS (sm_100) =====

	.target	sm_100

	.elftype	@"ET_EXEC"


//--------------------- .note.nv.tkinfo           --------------------------
	.section	.note.nv.tkinfo,"",@"SHT_NOTE"
	.sectionflags	@"SHF_NOTE_NV_TKINFO"
	.tkinfo
        /*0018*/ 	.word	0x00000002
        /*0030*/ 	.string	""
        /*0030*/ 	.string	"ptxas"
        /*0030*/ 	.string	"Cuda compilation tools, release 13.0, V13.0.88"
        /*0030*/ 	.string	"Build cuda_13.0.r13.0/compiler.36424714_0"
        /*0030*/ 	.string	"-arch sm_100 -m 64 "



//--------------------- .note.nv.cuinfo           --------------------------
	.section	.note.nv.cuinfo,"",@"SHT_NOTE"
	.sectionflags	@"SHF_NOTE_NV_CUINFO"
        /*0018*/ 	.short	0x0002
        /*001a*/ 	.short	0x0064
        /*001c*/ 	.short	0x0082
	.zero		2


//--------------------- .nv.info                  --------------------------
	.section	.nv.info,"",@"SHT_CUDA_INFO"
	.align	4


	//----- nvinfo : EIATTR_REGCOUNT
	.align		4
        /*0000*/ 	.byte	0x04, 0x2f
        /*0002*/ 	.short	(.L_1 - .L_0)
	.align		4
.L_0:
        /*0004*/ 	.word	index@(_Z14stencil_kernelPfS_j)
        /*0008*/ 	.word	0x0000001c


	//----- nvinfo : EIATTR_FRAME_SIZE
	.align		4
.L_1:
        /*000c*/ 	.byte	0x04, 0x11
        /*000e*/ 	.short	(.L_3 - .L_2)
	.align		4
.L_2:
        /*0010*/ 	.word	index@(_Z14stencil_kernelPfS_j)
        /*0014*/ 	.word	0x00000000


	//----- nvinfo : EIATTR_MIN_STACK_SIZE
	.align		4
.L_3:
        /*0018*/ 	.byte	0x04, 0x12
        /*001a*/ 	.short	(.L_5 - .L_4)
	.align		4
.L_4:
        /*001c*/ 	.word	index@(_Z14stencil_kernelPfS_j)
        /*0020*/ 	.word	0x00000000
.L_5:


//--------------------- .nv.compat                --------------------------
	.section	.nv.compat,"",@"SHT_CUDA_COMPAT_INFO"
	.align	4
        /*0000*/ 	.byte	0x02, 0x09, 0x00, 0x00, 0x02, 0x02, 0x01, 0x00, 0x02, 0x05, 0x05, 0x00, 0x03, 0x07, 0x01, 0x01
        /*0010*/ 	.byte	0x02, 0x03, 0x00, 0x00, 0x02, 0x06, 0x01, 0x00, 0x04, 0x0b, 0x08, 0x00, 0x09, 0x00, 0x00, 0x00
        /*0020*/ 	.byte	0x00, 0x00, 0x00, 0x00


//--------------------- .nv.info._Z14stencil_kernelPfS_j --------------------------
	.section	.nv.info._Z14stencil_kernelPfS_j,"",@"SHT_CUDA_INFO"
	.sectionflags	@""
	.align	4


	//----- nvinfo : EIATTR_CUDA_API_VERSION
	.align		4
        /*0000*/ 	.byte	0x04, 0x37
        /*0002*/ 	.short	(.L_7 - .L_6)
.L_6:
        /*0004*/ 	.word	0x00000082


	//----- nvinfo : EIATTR_KPARAM_INFO
	.align		4
.L_7:
        /*0008*/ 	.byte	0x04, 0x17
        /*000a*/ 	.short	(.L_9 - .L_8)
.L_8:
        /*000c*/ 	.word	0x00000000
        /*0010*/ 	.short	0x0002
        /*0012*/ 	.short	0x0010
        /*0014*/ 	.byte	0x00, 0xf0, 0x11, 0x00


	//----- nvinfo : EIATTR_KPARAM_INFO
	.align		4
.L_9:
        /*0018*/ 	.byte	0x04, 0x17
        /*001a*/ 	.short	(.L_11 - .L_10)
.L_10:
        /*001c*/ 	.word	0x00000000
        /*0020*/ 	.short	0x0001
        /*0022*/ 	.short	0x0008
        /*0024*/ 	.byte	0x00, 0xf5, 0x21, 0x00


	//----- nvinfo : EIATTR_KPARAM_INFO
	.align		4
.L_11:
        /*0028*/ 	.byte	0x04, 0x17
        /*002a*/ 	.short	(.L_13 - .L_12)
.L_12:
        /*002c*/ 	.word	0x00000000
        /*0030*/ 	.short	0x0000
        /*0032*/ 	.short	0x0000
        /*0034*/ 	.byte	0x00, 0xf5, 0x21, 0x00


	//----- nvinfo : EIATTR_SPARSE_MMA_MASK
	.align		4
.L_13:
        /*0038*/ 	.byte	0x03, 0x50
        /*003a*/ 	.short	0x0000


	//----- nvinfo : EIATTR_MAXREG_COUNT
	.align		4
        /*003c*/ 	.byte	0x03, 0x1b
        /*003e*/ 	.short	0x00ff


	//----- nvinfo : EIATTR_NUM_BARRIERS
	.align		4
        /*0040*/ 	.byte	0x02, 0x4c
        /*0042*/ 	.byte	0x01
	.zero		1


	//----- nvinfo : EIATTR_MERCURY_ISA_VERSION
	.align		4
        /*0044*/ 	.byte	0x03, 0x5f
        /*0046*/ 	.short	0x0101


	//----- nvinfo : EIATTR_VRC_CTA_INIT_COUNT
	.align		4
        /*0048*/ 	.byte	0x02, 0x4a
	.zero		1
	.zero		1


	//----- nvinfo : EIATTR_EXIT_INSTR_OFFSETS
	.align		4
        /*004c*/ 	.byte	0x04, 0x1c
        /*004e*/ 	.short	(.L_15 - .L_14)


	//   ....[0]....
.L_14:
        /*0050*/ 	.word	0x00001010


	//----- nvinfo : EIATTR_CRS_STACK_SIZE
	.align		4
.L_15:
        /*0054*/ 	.byte	0x04, 0x1e
        /*0056*/ 	.short	(.L_17 - .L_16)
.L_16:
        /*0058*/ 	.word	0x00000000


	//----- nvinfo : EIATTR_CBANK_PARAM_SIZE
	.align		4
.L_17:
        /*005c*/ 	.byte	0x03, 0x19
        /*005e*/ 	.short	0x0014


	//----- nvinfo : EIATTR_PARAM_CBANK
	.align		4
        /*0060*/ 	.byte	0x04, 0x0a
        /*0062*/ 	.short	(.L_19 - .L_18)
	.align		4
.L_18:
        /*0064*/ 	.word	index@(.nv.constant0._Z14stencil_kernelPfS_j)
        /*0068*/ 	.short	0x0380
        /*006a*/ 	.short	0x0014


	//----- nvinfo : EIATTR_SW_WAR
	.align		4
.L_19:
        /*006c*/ 	.byte	0x04, 0x36
        /*006e*/ 	.short	(.L_21 - .L_20)
.L_20:
        /*0070*/ 	.word	0x00000008
.L_21:


//--------------------- .nv.callgraph             --------------------------
	.section	.nv.callgraph,"",@"SHT_CUDA_CALLGRAPH"
	.align	4
	.sectionentsize	8
	.align		4
        /*0000*/ 	.word	0x00000000
	.align		4
        /*0004*/ 	.word	0xffffffff
	.align		4
        /*0008*/ 	.word	0x00000000
	.align		4
        /*000c*/ 	.word	0xfffffffe
	.align		4
        /*0010*/ 	.word	0x00000000
	.align		4
        /*0014*/ 	.word	0xfffffffd
	.align		4
        /*0018*/ 	.word	0x00000000
	.align		4
        /*001c*/ 	.word	0xfffffffc


//--------------------- .text._Z14stencil_kernelPfS_j --------------------------
	.section	.text._Z14stencil_kernelPfS_j,"ax",@progbits
	.align	128
        .global         _Z14stencil_kernelPfS_j
        .type           _Z14stencil_kernelPfS_j,@function
        .size           _Z14stencil_kernelPfS_j,(.L_x_13 - _Z14stencil_kernelPfS_j)
        .other          _Z14stencil_kernelPfS_j,@"STO_CUDA_ENTRY STV_DEFAULT"
_Z14stencil_kernelPfS_j:
.text._Z14stencil_kernelPfS_j:
[----:B------:R-:W-:Y:S01]  /*0000*/  LDC R1, c[0x0][0x37c] ;  /* 0x0000df00ff017b82 */ /* 0x000fe20000000800 */
[----:B------:R-:W0:Y:S07]  /*0010*/  S2R R6, SR_CTAID.Y ;  /* 0x0000000000067919 */ /* 0x000e2e0000002600 */
[----:B------:R-:W1:Y:S01]  /*0020*/  S2UR UR5, SR_CTAID.Z ;  /* 0x00000000000579c3 */ /* 0x000e620000002700 */
[----:B------:R-:W2:Y:S01]  /*0030*/  LDCU.64 UR10, c[0x0][0x358] ;  /* 0x00006b00ff0a77ac */ /* 0x000ea20008000a00 */
[----:B------:R-:W0:Y:S01]  /*0040*/  S2R R17, SR_TID.Y ;  /* 0x0000000000117919 */ /* 0x000e220000002200 */
[----:B------:R-:W3:Y:S05]  /*0050*/  S2R R3, SR_CTAID.X ;  /* 0x0000000000037919 */ /* 0x000eea0000002500 */
[----:B------:R-:W4:Y:S01]  /*0060*/  LDC R7, c[0x0][0x390] ;  /* 0x0000e400ff077b82 */ /* 0x000f220000000800 */
[----:B------:R-:W3:Y:S01]  /*0070*/  S2R R0, SR_TID.X ;  /* 0x0000000000007919 */ /* 0x000ee20000002100 */
[----:B-1----:R-:W-:-:S04]  /*0080*/  UIMAD UR4, UR5, 0x6, URZ ;  /* 0x00000006050478a4 */ /* 0x002fc8000f8e02ff */
[----:B------:R-:W-:Y:S01]  /*0090*/  UIADD3 UR8, UPT, UPT, UR4, 0x1, URZ ;  /* 0x0000000104087890 */ /* 0x000fe2000fffe0ff */
[----:B0-----:R-:W-:-:S05]  /*00a0*/  IMAD R6, R6, 0x6, R17 ;  /* 0x0000000606067824 */ /* 0x001fca00078e0211 */
[C---:B------:R-:W-:Y:S02]  /*00b0*/  IADD3 R5, PT, PT, R6.reuse, -0x1, RZ ;  /* 0xffffffff06057810 */ /* 0x040fe40007ffe0ff */
[----:B------:R-:W-:Y:S01]  /*00c0*/  ISETP.NE.AND P0, PT, R6, RZ, PT ;  /* 0x000000ff0600720c */ /* 0x000fe20003f05270 */
[----:B---3--:R-:W-:Y:S01]  /*00d0*/  IMAD R4, R3, 0x6, R0 ;  /* 0x0000000603047824 */ /* 0x008fe200078e0200 */
[C---:B------:R-:W-:Y:S02]  /*00e0*/  VIMNMX.U32 R2, PT, PT, R5.reuse, UR4, !PT ;  /* 0x0000000405027c48 */ /* 0x040fe4000ffe0000 */
[----:B------:R-:W-:Y:S02]  /*00f0*/  VIMNMX.U32 R12, PT, PT, R5, UR8, !PT ;  /* 0x00000008050c7c48 */ /* 0x000fe4000ffe0000 */
[----:B------:R-:W-:Y:S02]  /*0100*/  IADD3 R4, PT, PT, R4, -0x1, RZ ;  /* 0xffffffff04047810 */ /* 0x000fe40007ffe0ff */
[----:B----4-:R-:W-:-:S02]  /*0110*/  ISETP.GE.U32.OR P1, PT, R2, R7, !P0 ;  /* 0x000000070200720c */ /* 0x010fc40004726470 */
[C---:B------:R-:W-:Y:S02]  /*0120*/  VIMNMX.U32 R2, PT, PT, R4.reuse, R12, !PT ;  /* 0x0000000c04027248 */ /* 0x040fe40007fe0000 */
[----:B------:R-:W-:Y:S02]  /*0130*/  ISETP.LT.OR P1, PT, R4, RZ, P1 ;  /* 0x000000ff0400720c */ /* 0x000fe40000f21670 */
[-C--:B------:R-:W-:Y:S02]  /*0140*/  ISETP.GE.U32.OR P2, PT, R2, R7.reuse, !P0 ;  /* 0x000000070200720c */ /* 0x080fe40004746470 */
[C---:B------:R-:W-:Y:S02]  /*0150*/  ISETP.GE.U32.OR P3, PT, R4.reuse, R7, P1 ;  /* 0x000000070400720c */ /* 0x040fe40000f66470 */
[----:B------:R-:W-:-:S11]  /*0160*/  ISETP.LT.OR P2, PT, R4, RZ, P2 ;  /* 0x000000ff0400720c */ /* 0x000fd60001741670 */
[----:B------:R-:W0:Y:S01]  /*0170*/  @!P3 LDC.64 R8, c[0x0][0x380] ;  /* 0x0000e000ff08bb82 */ /* 0x000e220000000a00 */
[C-C-:B------:R-:W-:Y:S02]  /*0180*/  @!P3 IMAD R10, R7.reuse, UR4, R5.reuse ;  /* 0x00000004070abc24 */ /* 0x140fe4000f8e0205 */
[----:B------:R-:W-:Y:S02]  /*0190*/  @!P2 IMAD R14, R7, UR8, R5 ;  /* 0x00000008070eac24 */ /* 0x000fe4000f8e0205 */
[-CC-:B------:R-:W-:Y:S02]  /*01a0*/  @!P3 IMAD R11, R10, R7.reuse, R4.reuse ;  /* 0x000000070a0bb224 */ /* 0x180fe400078e0204 */
[----:B------:R-:W-:Y:S01]  /*01b0*/  @!P2 IMAD R19, R14, R7, R4 ;  /* 0x000000070e13a224 */ /* 0x000fe200078e0204 */
[----:B------:R-:W1:Y:S01]  /*01c0*/  @!P2 LDC.64 R2, c[0x0][0x380] ;  /* 0x0000e000ff02ab82 */ /* 0x000e620000000a00 */
[----:B0-----:R-:W-:-:S05]  /*01d0*/  @!P3 IMAD.WIDE.U32 R8, R11, 0x4, R8 ;  /* 0x000000040b08b825 */ /* 0x001fca00078e0008 */
[----:B--2---:R-:W2:Y:S01]  /*01e0*/  @!P3 LDG.E R15, desc[UR10][R8.64] ;  /* 0x0000000a080fb981 */ /* 0x004ea2000c1e1900 */
[----:B-1----:R-:W-:-:S05]  /*01f0*/  @!P2 IMAD.WIDE.U32 R2, R19, 0x4, R2 ;  /* 0x000000041302a825 */ /* 0x002fca00078e0002 */
[----:B------:R0:W3:Y:S01]  /*0200*/  @!P2 LDG.E R13, desc[UR10][R2.64] ;  /* 0x0000000a020da981 */ /* 0x0000e2000c1e1900 */
[----:B------:R-:W-:Y:S01]  /*0210*/  UIADD3 UR7, UPT, UPT, UR4, -0x1, URZ ;  /* 0xffffffff04077890 */ /* 0x000fe2000fffe0ff */
[----:B------:R-:W-:Y:S01]  /*0220*/  ISETP.EQ.OR P1, PT, RZ, UR5, !P0 ;  /* 0x00000005ff007c0c */ /* 0x000fe2000c722670 */
[----:B------:R-:W-:-:S04]  /*0230*/  UIADD3 UR9, UPT, UPT, UR4, 0x2, URZ ;  /* 0x0000000204097890 */ /* 0x000fc8000fffe0ff */
[----:B------:R-:W-:-:S04]  /*0240*/  ISETP.LE.U32.OR P1, PT, R7, UR7, P1 ;  /* 0x0000000707007c0c */ /* 0x000fc80008f23470 */
[CC--:B------:R-:W-:Y:S02]  /*0250*/  ISETP.GE.U32.OR P1, PT, R5.reuse, R7.reuse, P1 ;  /* 0x000000070500720c */ /* 0x0c0fe40000f26470 */
[----:B------:R-:W-:Y:S02]  /*0260*/  VIMNMX.U32 R14, PT, PT, R5, UR9, !PT ;  /* 0x00000009050e7c48 */ /* 0x000fe4000ffe0000 */
[C---:B------:R-:W-:Y:S02]  /*0270*/  ISETP.LT.OR P1, PT, R4.reuse, RZ, P1 ;  /* 0x000000ff0400720c */ /* 0x040fe40000f21670 */
[C---:B------:R-:W-:Y:S02]  /*0280*/  VIMNMX.U32 R10, PT, PT, R4.reuse, R14, !PT ;  /* 0x0000000e040a7248 */ /* 0x040fe40007fe0000 */
[-C--:B------:R-:W-:Y:S01]  /*0290*/  ISETP.GE.U32.OR P2, PT, R4, R7.reuse, P1 ;  /* 0x000000070400720c */ /* 0x080fe20000f46470 */
[----:B------:R-:W1:Y:S01]  /*02a0*/  S2UR UR6, SR_CgaCtaId ;  /* 0x00000000000679c3 */ /* 0x000e620000008800 */
[----:B------:R-:W-:-:S02]  /*02b0*/  ISETP.GE.U32.OR P1, PT, R10, R7, !P0 ;  /* 0x000000070a00720c */ /* 0x000fc40004726470 */
[----:B0-----:R-:W-:Y:S02]  /*02c0*/  IADD3 R3, PT, PT, R7, -0x1, RZ ;  /* 0xffffffff07037810 */ /* 0x001fe40007ffe0ff */
[----:B------:R-:W-:Y:S02]  /*02d0*/  ISETP.LT.OR P1, PT, R4, RZ, P1 ;  /* 0x000000ff0400720c */ /* 0x000fe40000f21670 */
[----:B------:R-:W-:-:S05]  /*02e0*/  ISETP.LE.U32.AND P4, PT, R3, UR4, PT ;  /* 0x0000000403007c0c */ /* 0x000fca000bf83070 */
[----:B------:R-:W0:Y:S01]  /*02f0*/  @!P2 LDC.64 R8, c[0x0][0x380] ;  /* 0x0000e000ff08ab82 */ /* 0x000e220000000a00 */
[----:B------:R-:W-:Y:S02]  /*0300*/  ISETP.NE.AND P4, PT, RZ, UR5, !P4 ;  /* 0x00000005ff007c0c */ /* 0x000fe4000e785270 */
[-C--:B------:R-:W-:Y:S02]  /*0310*/  ISETP.GE.U32.AND P5, PT, R4, R3.reuse, PT ;  /* 0x000000030400720c */ /* 0x080fe40003fa6070 */
[----:B------:R-:W-:Y:S02]  /*0320*/  ISETP.GT.U32.AND P4, PT, R6, 0x1, P4 ;  /* 0x000000010600780c */ /* 0x000fe40002784070 */
[----:B------:R-:W-:Y:S01]  /*0330*/  IADD3 R2, PT, PT, R0, -0x7, RZ ;  /* 0xfffffff900027810 */ /* 0x000fe20007ffe0ff */
[----:B------:R-:W4:Y:S01]  /*0340*/  @!P1 LDC.64 R10, c[0x0][0x380] ;  /* 0x0000e000ff0a9b82 */ /* 0x000f220000000a00 */
[----:B------:R-:W-:Y:S02]  /*0350*/  ISETP.GT.AND P5, PT, R4, RZ, !P5 ;  /* 0x000000ff0400720c */ /* 0x000fe40006fa4270 */
[----:B------:R-:W-:Y:S01]  /*0360*/  ISETP.LT.U32.AND P4, PT, R5, R3, P4 ;  /* 0x000000030500720c */ /* 0x000fe20002781070 */
[----:B------:R-:W-:Y:S01]  /*0370*/  UMOV UR5, 0x400 ;  /* 0x0000040000057882 */ /* 0x000fe20000000000 */
[----:B------:R-:W-:Y:S01]  /*0380*/  VIADDMNMX.U32 R2, R17, 0xfffffff9, R2, PT ;  /* 0xfffffff911027846 */ /* 0x000fe20003800002 */
[----:B-1----:R-:W-:Y:S01]  /*0390*/  ULEA UR5, UR6, UR5, 0x18 ;  /* 0x0000000506057291 */ /* 0x002fe2000f8ec0ff */
[----:B------:R-:W-:Y:S01]  /*03a0*/  PLOP3.LUT P4, PT, P4, P5, PT, 0x80, 0x8 ;  /* 0x000000000008781c */ /* 0x000fe2000278b070 */
[----:B------:R-:W-:-:S03]  /*03b0*/  @!P2 IMAD R18, R7, UR7, R5 ;  /* 0x000000070712ac24 */ /* 0x000fc6000f8e0205 */
[----:B------:R-:W-:Y:S01]  /*03c0*/  ISETP.LT.U32.OR P4, PT, R2, -0x6, !P4 ;  /* 0xfffffffa0200780c */ /* 0x000fe20006781470 */
[----:B------:R-:W-:Y:S01]  /*03d0*/  @!P2 IMAD R19, R18, R7, R4 ;  /* 0x000000071213a224 */ /* 0x000fe200078e0204 */
[----:B------:R-:W-:Y:S01]  /*03e0*/  LEA R17, R17, UR5, 0x5 ;  /* 0x0000000511117c11 */ /* 0x000fe2000f8e28ff */
[----:B------:R-:W-:Y:S02]  /*03f0*/  @!P1 IMAD R20, R7, UR9, R5 ;  /* 0x0000000907149c24 */ /* 0x000fe4000f8e0205 */
[----:B0-----:R-:W-:Y:S01]  /*0400*/  @!P2 IMAD.WIDE.U32 R18, R19, 0x4, R8 ;  /* 0x000000041312a825 */ /* 0x001fe200078e0008 */
[----:B------:R-:W-:Y:S01]  /*0410*/  LEA R0, R0, R17, 0x2 ;  /* 0x0000001100007211 */ /* 0x000fe200078e10ff */
[----:B------:R-:W-:Y:S02]  /*0420*/  BSSY.RECONVERGENT B0, `(.L_x_0) ;  /* 0x0000017000007945 */ /* 0x000fe40003800200 */
[----:B------:R-:W-:Y:S01]  /*0430*/  @!P1 IMAD R9, R20, R7, R4 ;  /* 0x0000000714099224 */ /* 0x000fe200078e0204 */
[----:B------:R0:W5:Y:S03]  /*0440*/  @!P2 LDG.E R16, desc[UR10][R18.64] ;  /* 0x0000000a1210a981 */ /* 0x000166000c1e1900 */
[----:B----4-:R-:W-:Y:S01]  /*0450*/  @!P1 IMAD.WIDE.U32 R8, R9, 0x4, R10 ;  /* 0x0000000409089825 */ /* 0x010fe200078e000a */
[----:B--2---:R0:W-:Y:S01]  /*0460*/  @!P3 STS [R0], R15 ;  /* 0x0000000f0000b388 */ /* 0x0041e20000000800 */
[----:B---3--:R-:W-:Y:S01]  /*0470*/  MOV R17, R13 ;  /* 0x0000000d00117202 */ /* 0x008fe20000000f00 */
[----:B------:R-:W-:Y:S06]  /*0480*/  BAR.SYNC.DEFER_BLOCKING 0x0 ;  /* 0x0000000000007b1d */ /* 0x000fec0000010000 */
[----:B0-----:R-:W-:Y:S05]  /*0490*/  @P4 BRA `(.L_x_1) ;  /* 0x00000000003c4947 */ /* 0x001fea0003800000 */
[----:B------:R-:W0:Y:S01]  /*04a0*/  LDS R18, [R0+-0x4] ;  /* 0xfffffc0000127984 */ /* 0x000e220000000800 */
[----:B------:R-:W1:Y:S03]  /*04b0*/  LDC.64 R10, c[0x0][0x388] ;  /* 0x0000e200ff0a7b82 */ /* 0x000e660000000a00 */
[----:B------:R-:W2:Y:S04]  /*04c0*/  LDS R19, [R0+0x4] ;  /* 0x0000040000137984 */ /* 0x000ea80000000800 */
[----:B------:R-:W3:Y:S04]  /*04d0*/  LDS R21, [R0+0x20] ;  /* 0x0000200000157984 */ /* 0x000ee80000000800 */
[----:B------:R-:W4:Y:S01]  /*04e0*/  LDS R23, [R0+-0x20] ;  /* 0xffffe00000177984 */ /* 0x000f220000000800 */
[----:B0-----:R-:W-:-:S04]  /*04f0*/  FADD R18, R15, R18 ;  /* 0x000000120f127221 */ /* 0x001fc80000000000 */
[----:B--2---:R-:W-:Y:S01]  /*0500*/  FADD R18, R18, R19 ;  /* 0x0000001312127221 */ /* 0x004fe20000000000 */
[----:B------:R-:W-:-:S03]  /*0510*/  IMAD R19, R7, UR4, R5 ;  /* 0x0000000407137c24 */ /* 0x000fc6000f8e0205 */
[----:B---3--:R-:W-:Y:S01]  /*0520*/  FADD R18, R18, R21 ;  /* 0x0000001512127221 */ /* 0x008fe20000000000 */
[----:B------:R-:W-:-:S03]  /*0530*/  IMAD R19, R19, R7, R4 ;  /* 0x0000000713137224 */ /* 0x000fc600078e0204 */
[----:B----4-:R-:W-:Y:S01]  /*0540*/  FADD R23, R18, R23 ;  /* 0x0000001712177221 */ /* 0x010fe20000000000 */
[----:B-1----:R-:W-:-:S04]  /*0550*/  IMAD.WIDE.U32 R10, R19, 0x4, R10 ;  /* 0x00000004130a7825 */ /* 0x002fc800078e000a */
[----:B-----5:R-:W-:-:S04]  /*0560*/  FADD R16, R16, R23 ;  /* 0x0000001710107221 */ /* 0x020fc80000000000 */
[----:B------:R-:W-:-:S05]  /*0570*/  FADD R19, R13, R16 ;  /* 0x000000100d137221 */ /* 0x000fca0000000000 */
[----:B------:R0:W-:Y:S02]  /*0580*/  STG.E desc[UR10][R10.64], R19 ;  /* 0x000000130a007986 */ /* 0x0001e4000c10190a */
.L_x_1:
[----:B------:R-:W-:Y:S05]  /*0590*/  BSYNC.RECONVERGENT B0 ;  /* 0x0000000000007941 */ /* 0x000fea0003800200 */
.L_x_0:
[----:B------:R-:W-:Y:S06]  /*05a0*/  BAR.SYNC.DEFER_BLOCKING 0x0 ;  /* 0x0000000000007b1d */ /* 0x000fec0000010000 */
[----:B------:R1:W2:Y:S01]  /*05b0*/  @!P1 LDG.E R17, desc[UR10][R8.64] ;  /* 0x0000000a08119981 */ /* 0x0002a2000c1e1900 */
[----:B------:R-:W-:Y:S01]  /*05c0*/  UIADD3 UR5, UPT, UPT, UR4, 0x3, URZ ;  /* 0x0000000304057890 */ /* 0x000fe2000fffe0ff */
[----:B------:R-:W-:Y:S01]  /*05d0*/  ISETP.GT.U32.AND P1, PT, R6, 0x1, PT ;  /* 0x000000010600780c */ /* 0x000fe20003f24070 */
[----:B------:R-:W-:Y:S01]  /*05e0*/  BSSY.RECONVERGENT B0, `(.L_x_2) ;  /* 0x000001f000007945 */ /* 0x000fe20003800200 */
[----:B------:R3:W-:Y:S01]  /*05f0*/  STS [R0], R13 ;  /* 0x0000000d00007388 */ /* 0x0007e20000000800 */
[----:B------:R-:W-:Y:S02]  /*0600*/  BAR.SYNC.DEFER_BLOCKING 0x0 ;  /* 0x0000000000007b1d */ /* 0x000fe40000010000 */
[----:B0-----:R-:W-:-:S02]  /*0610*/  VIMNMX.U32 R10, PT, PT, R5, UR5, !PT ;  /* 0x00000005050a7c48 */ /* 0x001fc4000ffe0000 */
[----:B------:R-:W-:Y:S02]  /*0620*/  ISETP.LT.U32.AND P3, PT, R12, R3, P1 ;  /* 0x000000030c00720c */ /* 0x000fe40000f61070 */
[----:B-----5:R-:W-:Y:S02]  /*0630*/  VIMNMX.U32 R16, PT, PT, R4, R10, !PT ;  /* 0x0000000a04107248 */ /* 0x020fe40007fe0000 */
[----:B------:R-:W-:Y:S02]  /*0640*/  PLOP3.LUT P3, PT, P3, P5, PT, 0x80, 0x8 ;  /* 0x000000000008781c */ /* 0x000fe40001f6b070 */
[----:B------:R-:W-:Y:S02]  /*0650*/  ISETP.GE.U32.OR P2, PT, R16, R7, !P0 ;  /* 0x000000071000720c */ /* 0x000fe40004746470 */
[----:B------:R-:W-:Y:S02]  /*0660*/  ISETP.LT.U32.OR P3, PT, R2, -0x6, !P3 ;  /* 0xfffffffa0200780c */ /* 0x000fe40005f61470 */
[----:B------:R-:W-:-:S13]  /*0670*/  ISETP.LT.OR P2, PT, R4, RZ, P2 ;  /* 0x000000ff0400720c */ /* 0x000fda0001741670 */
[----:B------:R-:W0:Y:S01]  /*0680*/  @!P2 LDC.64 R18, c[0x0][0x380] ;  /* 0x0000e000ff12ab82 */ /* 0x000e220000000a00 */
[----:B------:R-:W-:-:S04]  /*0690*/  @!P2 IMAD R6, R7, UR5, R5 ;  /* 0x000000050706ac24 */ /* 0x000fc8000f8e0205 */
[----:B-1----:R-:W-:-:S04]  /*06a0*/  @!P2 IMAD R9, R6, R7, R4 ;  /* 0x000000070609a224 */ /* 0x002fc800078e0204 */
[----:B0-----:R-:W-:Y:S01]  /*06b0*/  @!P2 IMAD.WIDE.U32 R8, R9, 0x4, R18 ;  /* 0x000000040908a825 */ /* 0x001fe200078e0012 */
[----:B--2---:R-:W-:Y:S01]  /*06c0*/  MOV R11, R17 ;  /* 0x00000011000b7202 */ /* 0x004fe20000000f00 */
[----:B---3--:R-:W-:Y:S06]  /*06d0*/  @P3 BRA `(.L_x_3) ;  /* 0x00000000003c3947 */ /* 0x008fec0003800000 */
[----:B------:R-:W0:Y:S01]  /*06e0*/  LDS R6, [R0+-0x4] ;  /* 0xfffffc0000067984 */ /* 0x000e220000000800 */
[----:B------:R-:W1:Y:S01]  /*06f0*/  LDC.64 R18, c[0x0][0x388] ;  /* 0x0000e200ff127b82 */ /* 0x000e620000000a00 */
[----:B------:R-:W-:Y:S02]  /*0700*/  IMAD R12, R7, UR8, R5 ;  /* 0x00000008070c7c24 */ /* 0x000fe4000f8e0205 */
[----:B------:R-:W2:Y:S04]  /*0710*/  LDS R21, [R0+0x4] ;  /* 0x0000040000157984 */ /* 0x000ea80000000800 */
[----:B------:R-:W3:Y:S04]  /*0720*/  LDS R23, [R0+0x20] ;  /* 0x0000200000177984 */ /* 0x000ee80000000800 */
[----:B------:R-:W4:Y:S01]  /*0730*/  LDS R25, [R0+-0x20] ;  /* 0xffffe00000197984 */ /* 0x000f220000000800 */
[----:B0-----:R-:W-:-:S04]  /*0740*/  FADD R6, R13, R6 ;  /* 0x000000060d067221 */ /* 0x001fc80000000000 */
[----:B--2---:R-:W-:Y:S01]  /*0750*/  FADD R6, R6, R21 ;  /* 0x0000001506067221 */ /* 0x004fe20000000000 */
[----:B------:R-:W-:-:S03]  /*0760*/  IMAD R21, R12, R7, R4 ;  /* 0x000000070c157224 */ /* 0x000fc600078e0204 */
[----:B---3--:R-:W-:Y:S01]  /*0770*/  FADD R6, R6, R23 ;  /* 0x0000001706067221 */ /* 0x008fe20000000000 */
[----:B-1----:R-:W-:-:S04]  /*0780*/  IMAD.WIDE.U32 R18, R21, 0x4, R18 ;  /* 0x0000000415127825 */ /* 0x002fc800078e0012 */
[----:B----4-:R-:W-:-:S04]  /*0790*/  FADD R6, R6, R25 ;  /* 0x0000001906067221 */ /* 0x010fc80000000000 */
[----:B------:R-:W-:-:S04]  /*07a0*/  FADD R6, R15, R6 ;  /* 0x000000060f067221 */ /* 0x000fc80000000000 */
[----:B------:R-:W-:-:S05]  /*07b0*/  FADD R15, R6, R17 ;  /* 0x00000011060f7221 */ /* 0x000fca0000000000 */
[----:B------:R0:W-:Y:S02]  /*07c0*/  STG.E desc[UR10][R18.64], R15 ;  /* 0x0000000f12007986 */ /* 0x0001e4000c10190a */
.L_x_3:
[----:B------:R-:W-:Y:S05]  /*07d0*/  BSYNC.RECONVERGENT B0 ;  /* 0x0000000000007941 */ /* 0x000fea0003800200 */
.L_x_2:
[----:B------:R-:W-:Y:S06]  /*07e0*/  BAR.SYNC.DEFER_BLOCKING 0x0 ;  /* 0x0000000000007b1d */ /* 0x000fec0000010000 */
[----:B------:R1:W2:Y:S01]  /*07f0*/  @!P2 LDG.E R11, desc[UR10][R8.64] ;  /* 0x0000000a080ba981 */ /* 0x0002a2000c1e1900 */
[----:B------:R-:W-:Y:S01]  /*0800*/  UIADD3 UR6, UPT, UPT, UR4, 0x4, URZ ;  /* 0x0000000404067890 */ /* 0x000fe2000fffe0ff */
[----:B------:R-:W-:Y:S01]  /*0810*/  ISETP.LT.U32.AND P3, PT, R14, R3, P1 ;  /* 0x000000030e00720c */ /* 0x000fe20000f61070 */
[----:B------:R-:W-:Y:S01]  /*0820*/  BSSY.RECONVERGENT B0, `(.L_x_4) ;  /* 0x000001e000007945 */ /* 0x000fe20003800200 */
[----:B------:R3:W-:Y:S01]  /*0830*/  STS [R0], R17 ;  /* 0x0000001100007388 */ /* 0x0007e20000000800 */
[----:B------:R-:W-:Y:S02]  /*0840*/  BAR.SYNC.DEFER_BLOCKING 0x0 ;  /* 0x0000000000007b1d */ /* 0x000fe40000010000 */
[----:B------:R-:W-:-:S02]  /*0850*/  VIMNMX.U32 R6, PT, PT, R5, UR6, !PT ;  /* 0x0000000605067c48 */ /* 0x000fc4000ffe0000 */
[----:B------:R-:W-:Y:S02]  /*0860*/  PLOP3.LUT P3, PT, P3, P5, PT, 0x80, 0x8 ;  /* 0x000000000008781c */ /* 0x000fe40001f6b070 */
[----:B------:R-:W-:Y:S02]  /*0870*/  VIMNMX.U32 R12, PT, PT, R4, R6, !PT ;  /* 0x00000006040c7248 */ /* 0x000fe40007fe0000 */
[----:B------:R-:W-:Y:S02]  /*0880*/  ISETP.LT.U32.OR P3, PT, R2, -0x6, !P3 ;  /* 0xfffffffa0200780c */ /* 0x000fe40005f61470 */
[----:B------:R-:W-:-:S04]  /*0890*/  ISETP.GE.U32.OR P2, PT, R12, R7, !P0 ;  /* 0x000000070c00720c */ /* 0x000fc80004746470 */
[----:B------:R-:W-:-:S13]  /*08a0*/  ISETP.LT.OR P2, PT, R4, RZ, P2 ;  /* 0x000000ff0400720c */ /* 0x000fda0001741670 */
[----:B0-----:R-:W0:Y:S01]  /*08b0*/  @!P2 LDC.64 R18, c[0x0][0x380] ;  /* 0x0000e000ff12ab82 */ /* 0x001e220000000a00 */
        /* <DEDUP_REMOVED lines=20> */
.L_x_5:
[----:B------:R-:W-:Y:S05]  /*0a00*/  BSYNC.RECONVERGENT B0 ;  /* 0x0000000000007941 */ /* 0x000fea0003800200 */
.L_x_4:
        /* <DEDUP_REMOVED lines=34> */
.L_x_7:
[----:B------:R-:W-:Y:S05]  /*0c30*/  BSYNC.RECONVERGENT B0 ;  /* 0x0000000000007941 */ /* 0x000fea0003800200 */
.L_x_6:
[----:B------:R-:W-:Y:S06]  /*0c40*/  BAR.SYNC.DEFER_BLOCKING 0x0 ;  /* 0x0000000000007b1d */ /* 0x000fec0000010000 */
[----:B------:R1:W5:Y:S01]  /*0c50*/  @!P2 LDG.E R13, desc[UR10][R8.64] ;  /* 0x0000000a080da981 */ /* 0x000362000c1e1900 */
[----:B------:R-:W-:Y:S01]  /*0c60*/  ISETP.LT.U32.AND P2, PT, R6, R3, P1 ;  /* 0x000000030600720c */ /* 0x000fe20000f41070 */
[----:B------:R-:W-:Y:S02]  /*0c70*/  BSSY.RECONVERGENT B0, `(.L_x_8) ;  /* 0x0000015000007945 */ /* 0x000fe40003800200 */
[----:B------:R1:W-:Y:S01]  /*0c80*/  STS [R0], R15 ;  /* 0x0000000f00007388 */ /* 0x0003e20000000800 */
[----:B------:R-:W-:Y:S01]  /*0c90*/  BAR.SYNC.DEFER_BLOCKING 0x0 ;  /* 0x0000000000007b1d */ /* 0x000fe20000010000 */
[----:B------:R-:W-:-:S04]  /*0ca0*/  PLOP3.LUT P2, PT, P2, P5, PT, 0x80, 0x8 ;  /* 0x000000000008781c */ /* 0x000fc8000174b070 */
[----:B------:R-:W-:-:S13]  /*0cb0*/  ISETP.LT.U32.OR P2, PT, R2, -0x6, !P2 ;  /* 0xfffffffa0200780c */ /* 0x000fda0005741470 */
[----:B-1----:R-:W-:Y:S05]  /*0cc0*/  @P2 BRA `(.L_x_9) ;  /* 0x00000000003c2947 */ /* 0x002fea0003800000 */
[----:B------:R-:W1:Y:S01]  /*0cd0*/  LDS R6, [R0+-0x4] ;  /* 0xfffffc0000067984 */ /* 0x000e620000000800 */
[----:B------:R-:W2:Y:S01]  /*0ce0*/  LDC.64 R8, c[0x0][0x388] ;  /* 0x0000e200ff087b82 */ /* 0x000ea20000000a00 */
[----:B------:R-:W-:Y:S02]  /*0cf0*/  IMAD R10, R7, UR6, R5 ;  /* 0x00000006070a7c24 */ /* 0x000fe4000f8e0205 */
[----:B0-----:R-:W0:Y:S04]  /*0d00*/  LDS R17, [R0+0x4] ;  /* 0x0000040000117984 */ /* 0x001e280000000800 */
[----:B------:R-:W3:Y:S04]  /*0d10*/  LDS R19, [R0+0x20] ;  /* 0x0000200000137984 */ /* 0x000ee80000000800 */
[----:B------:R-:W4:Y:S01]  /*0d20*/  LDS R21, [R0+-0x20] ;  /* 0xffffe00000157984 */ /* 0x000f220000000800 */
[----:B-1----:R-:W-:-:S04]  /*0d30*/  FADD R6, R6, R15 ;  /* 0x0000000f06067221 */ /* 0x002fc80000000000 */
[----:B0-----:R-:W-:Y:S01]  /*0d40*/  FADD R6, R6, R17 ;  /* 0x0000001106067221 */ /* 0x001fe20000000000 */
[----:B------:R-:W-:-:S03]  /*0d50*/  IMAD R17, R10, R7, R4 ;  /* 0x000000070a117224 */ /* 0x000fc600078e0204 */
[----:B---3--:R-:W-:Y:S01]  /*0d60*/  FADD R6, R6, R19 ;  /* 0x0000001306067221 */ /* 0x008fe20000000000 */
[----:B--2---:R-:W-:-:S04]  /*0d70*/  IMAD.WIDE.U32 R8, R17, 0x4, R8 ;  /* 0x0000000411087825 */ /* 0x004fc800078e0008 */
[----:B----4-:R-:W-:-:S04]  /*0d80*/  FADD R6, R6, R21 ;  /* 0x0000001506067221 */ /* 0x010fc80000000000 */
[----:B------:R-:W-:-:S04]  /*0d90*/  FADD R6, R6, R11 ;  /* 0x0000000b06067221 */ /* 0x000fc80000000000 */
[----:B-----5:R-:W-:-:S05]  /*0da0*/  FADD R11, R6, R13 ;  /* 0x0000000d060b7221 */ /* 0x020fca0000000000 */
[----:B------:R1:W-:Y:S02]  /*0db0*/  STG.E desc[UR10][R8.64], R11 ;  /* 0x0000000b08007986 */ /* 0x0003e4000c10190a */
.L_x_9:
[----:B------:R-:W-:Y:S05]  /*0dc0*/  BSYNC.RECONVERGENT B0 ;  /* 0x0000000000007941 */ /* 0x000fea0003800200 */
.L_x_8:
[----:B------:R-:W-:Y:S01]  /*0dd0*/  UIADD3 UR4, UPT, UPT, UR4, 0x6, URZ ;  /* 0x0000000604047890 */ /* 0x000fe2000fffe0ff */
[----:B------:R-:W-:Y:S01]  /*0de0*/  BAR.SYNC.DEFER_BLOCKING 0x0 ;  /* 0x0000000000007b1d */ /* 0x000fe20000010000 */
[----:B-1---5:R-:W-:-:S04]  /*0df0*/  MOV R9, R13 ;  /* 0x0000000d00097202 */ /* 0x022fc80000000f00 */
[----:B------:R-:W-:-:S04]  /*0e00*/  VIMNMX3.U32 R6, R5, UR4, R4, !PT ;  /* 0x0000000405067c0f */ /* 0x000fc8000f800004 */
[----:B------:R-:W-:-:S04]  /*0e10*/  ISETP.GE.U32.OR P0, PT, R6, R7, !P0 ;  /* 0x000000070600720c */ /* 0x000fc80004706470 */
[----:B------:R-:W-:Y:S02]  /*0e20*/  ISETP.LT.OR P0, PT, R4, RZ, P0 ;  /* 0x000000ff0400720c */ /* 0x000fe40000701670 */
[----:B------:R-:W-:-:S11]  /*0e30*/  ISETP.LT.U32.AND P1, PT, R12, R3, P1 ;  /* 0x000000030c00720c */ /* 0x000fd60000f21070 */
[----:B------:R-:W1:Y:S01]  /*0e40*/  @!P0 LDC.64 R10, c[0x0][0x380] ;  /* 0x0000e000ff0a8b82 */ /* 0x000e620000000a00 */
[----:B------:R-:W-:Y:S01]  /*0e50*/  PLOP3.LUT P1, PT, P1, P5, PT, 0x80, 0x8 ;  /* 0x000000000008781c */ /* 0x000fe20000f2b070 */
[----:B------:R-:W-:-:S03]  /*0e60*/  @!P0 IMAD R6, R7, UR4, R5 ;  /* 0x0000000407068c24 */ /* 0x000fc6000f8e0205 */
[----:B------:R-:W-:Y:S01]  /*0e70*/  ISETP.LT.U32.OR P1, PT, R2, -0x6, !P1 ;  /* 0xfffffffa0200780c */ /* 0x000fe20004f21470 */
[----:B0-----:R-:W-:Y:S01]  /*0e80*/  @!P0 IMAD R17, R6, R7, R4 ;  /* 0x0000000706118224 */ /* 0x001fe200078e0204 */
[----:B------:R0:W-:Y:S01]  /*0e90*/  STS [R0], R13 ;  /* 0x0000000d00007388 */ /* 0x0001e20000000800 */
[----:B------:R-:W-:Y:S02]  /*0ea0*/  BSSY.RECONVERGENT B0, `(.L_x_10) ;  /* 0x0000014000007945 */ /* 0x000fe40003800200 */
[----:B-1----:R-:W-:-:S05]  /*0eb0*/  @!P0 IMAD.WIDE.U32 R10, R17, 0x4, R10 ;  /* 0x00000004110a8825 */ /* 0x002fca00078e000a */
[----:B------:R0:W5:Y:S01]  /*0ec0*/  @!P0 LDG.E R9, desc[UR10][R10.64] ;  /* 0x0000000a0a098981 */ /* 0x000162000c1e1900 */
[----:B------:R-:W-:Y:S06]  /*0ed0*/  BAR.SYNC.DEFER_BLOCKING 0x0 ;  /* 0x0000000000007b1d */ /* 0x000fec0000010000 */
[----:B------:R-:W-:Y:S05]  /*0ee0*/  @P1 BRA `(.L_x_11) ;  /* 0x00000000003c1947 */ /* 0x000fea0003800000 */
[----:B------:R-:W1:Y:S01]  /*0ef0*/  LDS R6, [R0+-0x4] ;  /* 0xfffffc0000067984 */ /* 0x000e620000000800 */
[----:B------:R-:W2:Y:S01]  /*0f00*/  LDC.64 R2, c[0x0][0x388] ;  /* 0x0000e200ff027b82 */ /* 0x000ea20000000a00 */
[----:B------:R-:W-:Y:S02]  /*0f10*/  IMAD R5, R7, UR7, R5 ;  /* 0x0000000707057c24 */ /* 0x000fe4000f8e0205 */
[----:B0-----:R-:W0:Y:S02]  /*0f20*/  LDS R11, [R0+0x4] ;  /* 0x00000400000b7984 */ /* 0x001e240000000800 */
[----:B------:R-:W-:Y:S02]  /*0f30*/  IMAD R5, R5, R7, R4 ;  /* 0x0000000705057224 */ /* 0x000fe400078e0204 */
[----:B------:R-:W3:Y:S04]  /*0f40*/  LDS R17, [R0+0x20] ;  /* 0x0000200000117984 */ /* 0x000ee80000000800 */
[----:B------:R-:W4:Y:S01]  /*0f50*/  LDS R19, [R0+-0x20] ;  /* 0xffffe00000137984 */ /* 0x000f220000000800 */
[----:B--2---:R-:W-:-:S04]  /*0f60*/  IMAD.WIDE.U32 R2, R5, 0x4, R2 ;  /* 0x0000000405027825 */ /* 0x004fc800078e0002 */
[----:B-1----:R-:W-:-:S04]  /*0f70*/  FADD R6, R6, R13 ;  /* 0x0000000d06067221 */ /* 0x002fc80000000000 */
[----:B0-----:R-:W-:-:S04]  /*0f80*/  FADD R6, R6, R11 ;  /* 0x0000000b06067221 */ /* 0x001fc80000000000 */
[----:B---3--:R-:W-:-:S04]  /*0f90*/  FADD R6, R6, R17 ;  /* 0x0000001106067221 */ /* 0x008fc80000000000 */
[----:B----4-:R-:W-:-:S04]  /*0fa0*/  FADD R6, R6, R19 ;  /* 0x0000001306067221 */ /* 0x010fc80000000000 */
[----:B------:R-:W-:-:S04]  /*0fb0*/  FADD R6, R6, R15 ;  /* 0x0000000f06067221 */ /* 0x000fc80000000000 */
[----:B-----5:R-:W-:-:S05]  /*0fc0*/  FADD R5, R6, R9 ;  /* 0x0000000906057221 */ /* 0x020fca0000000000 */
[----:B------:R1:W-:Y:S02]  /*0fd0*/  STG.E desc[UR10][R2.64], R5 ;  /* 0x0000000502007986 */ /* 0x0003e4000c10190a */
.L_x_11:
[----:B------:R-:W-:Y:S05]  /*0fe0*/  BSYNC.RECONVERGENT B0 ;  /* 0x0000000000007941 */ /* 0x000fea0003800200 */
.L_x_10:
[----:B------:R-:W-:Y:S06]  /*0ff0*/  BAR.SYNC.DEFER_BLOCKING 0x0 ;  /* 0x0000000000007b1d */ /* 0x000fec0000010000 */
[----:B-----5:R-:W-:Y:S01]  /*1000*/  STS [R0], R9 ;  /* 0x0000000900007388 */ /* 0x020fe20000000800 */
[----:B------:R-:W-:Y:S05]  /*1010*/  EXIT ;  /* 0x000000000000794d */ /* 0x000fea0003800000 */
.L_x_12:
[----:B------:R-:W-:-:S00]  /*1020*/  BRA `(.L_x_12) ;  /* 0xfffffffc00fc7947 */ /* 0x000fc0000383ffff */
[----:B------:R-:W-:-:S00]  /*1030*/  NOP ;  /* 0x0000000000007918 */ /* 0x000fc00000000000 */
        /* <DEDUP_REMOVED lines=12> */
.L_x_13:


//--------------------- .nv.shared._Z14stencil_kernelPfS_j --------------------------
	.section	.nv.shared._Z14stencil_kernelPfS_j,"aw",@nobits
	.sectionflags	@""
	.align	4
.nv.shared._Z14stencil_kernelPfS_j:
	.zero		1280


//--------------------- .nv.shared.reserved.0     --------------------------
	.section	.nv.shared.reserved.0,"aw",@nobits
	.weak		__nv_reservedSMEM_offset_0_alias
	.size		__nv_reservedSMEM_offset_0_alias, 0, 64
	.other		__nv_reservedSMEM_offset_0_alias,@"STO_CUDA_RESERVED_SHARED STV_DEFAULT"
__nv_reservedSMEM_offset_0_alias:
	.zero		0
	.zero		64


//--------------------- .nv.constant0._Z14stencil_kernelPfS_j --------------------------
	.section	.nv.constant0._Z14stencil_kernelPfS_j,"a",@progbits
	.sectionflags	@""
	.align	4
.nv.constant0._Z14stencil_kernelPfS_j:
	.zero		916


//--------------------- SYMBOLS --------------------------

	.type		.nv.reservedSmem.offset0,@object
	.size		.nv.reservedSmem.offset0,0x4
	.type		.nv.reservedSmem.cap,@object
	.size		.nv.reservedSmem.cap,0x4
